//
// Generated by NVIDIA NVVM Compiler
//
// Compiler Build ID: CL-36424714
// Cuda compilation tools, release 13.0, V13.0.88
// Based on NVVM 20.0.0
//

.version 9.0
.target sm_100
.address_size 64

	// .globl	_Z7add_gpuPiS_S_

.visible .entry _Z7add_gpuPiS_S_(
	.param .u64 .ptr .align 1 _Z7add_gpuPiS_S__param_0,
	.param .u64 .ptr .align 1 _Z7add_gpuPiS_S__param_1,
	.param .u64 .ptr .align 1 _Z7add_gpuPiS_S__param_2
)
{
	.reg .b32 	%r<4>;
	.reg .b64 	%rd<7>;

	ld.param.u64 	%rd1, [_Z7add_gpuPiS_S__param_0];
	ld.param.u64 	%rd2, [_Z7add_gpuPiS_S__param_1];
	ld.param.u64 	%rd3, [_Z7add_gpuPiS_S__param_2];
	cvta.to.global.u64 	%rd4, %rd3;
	cvta.to.global.u64 	%rd5, %rd2;
	cvta.to.global.u64 	%rd6, %rd1;
	ld.global.u32 	%r1, [%rd6];
	ld.global.u32 	%r2, [%rd5];
	add.s32 	%r3, %r2, %r1;
	st.global.u32 	[%rd4], %r3;
	ret;

}
	// .globl	_Z12subtract_gpuPiS_S_
.visible .entry _Z12subtract_gpuPiS_S_(
	.param .u64 .ptr .align 1 _Z12subtract_gpuPiS_S__param_0,
	.param .u64 .ptr .align 1 _Z12subtract_gpuPiS_S__param_1,
	.param .u64 .ptr .align 1 _Z12subtract_gpuPiS_S__param_2
)
{
	.reg .b32 	%r<4>;
	.reg .b64 	%rd<7>;

	ld.param.u64 	%rd1, [_Z12subtract_gpuPiS_S__param_0];
	ld.param.u64 	%rd2, [_Z12subtract_gpuPiS_S__param_1];
	ld.param.u64 	%rd3, [_Z12subtract_gpuPiS_S__param_2];
	cvta.to.global.u64 	%rd4, %rd3;
	cvta.to.global.u64 	%rd5, %rd1;
	cvta.to.global.u64 	%rd6, %rd2;
	ld.global.u32 	%r1, [%rd6];
	ld.global.u32 	%r2, [%rd5];
	sub.s32 	%r3, %r1, %r2;
	st.global.u32 	[%rd4], %r3;
	ret;

}
	// .globl	_Z12multiply_gpuPiS_S_
.visible .entry _Z12multiply_gpuPiS_S_(
	.param .u64 .ptr .align 1 _Z12multiply_gpuPiS_S__param_0,
	.param .u64 .ptr .align 1 _Z12multiply_gpuPiS_S__param_1,
	.param .u64 .ptr .align 1 _Z12multiply_gpuPiS_S__param_2
)
{
	.reg .b32 	%r<4>;
	.reg .b64 	%rd<7>;

	ld.param.u64 	%rd1, [_Z12multiply_gpuPiS_S__param_0];
	ld.param.u64 	%rd2, [_Z12multiply_gpuPiS_S__param_1];
	ld.param.u64 	%rd3, [_Z12multiply_gpuPiS_S__param_2];
	cvta.to.global.u64 	%rd4, %rd3;
	cvta.to.global.u64 	%rd5, %rd2;
	cvta.to.global.u64 	%rd6, %rd1;
	ld.global.u32 	%r1, [%rd6];
	ld.global.u32 	%r2, [%rd5];
	mul.lo.s32 	%r3, %r2, %r1;
	st.global.u32 	[%rd4], %r3;
	ret;

}
	// .globl	_Z10divide_gpuPiS_S_
.visible .entry _Z10divide_gpuPiS_S_(
	.param .u64 .ptr .align 1 _Z10divide_gpuPiS_S__param_0,
	.param .u64 .ptr .align 1 _Z10divide_gpuPiS_S__param_1,
	.param .u64 .ptr .align 1 _Z10divide_gpuPiS_S__param_2
)
{
	.reg .pred 	%p<2>;
	.reg .b32 	%r<7>;
	.reg .b64 	%rd<7>;

	ld.param.u64 	%rd3, [_Z10divide_gpuPiS_S__param_0];
	ld.param.u64 	%rd1, [_Z10divide_gpuPiS_S__param_1];
	ld.param.u64 	%rd2, [_Z10divide_gpuPiS_S__param_2];
	cvta.to.global.u64 	%rd4, %rd3;
	ld.global.u32 	%r1, [%rd4];
	setp.eq.s32 	%p1, %r1, 0;
	mov.b32 	%r6, 0;
	@%p1 bra 	$L__BB3_2;
	cvta.to.global.u64 	%rd5, %rd1;
	ld.global.u32 	%r5, [%rd5];
	div.s32 	%r6, %r5, %r1;
$L__BB3_2:
	cvta.to.global.u64 	%rd6, %rd2;
	st.global.u32 	[%rd6], %r6;
	ret;

}


// ===== COMPILED SASS (sm_100) =====

	.target	sm_100

	.elftype	@"ET_EXEC"


//--------------------- .note.nv.tkinfo           --------------------------
	.section	.note.nv.tkinfo,"",@"SHT_NOTE"
	.sectionflags	@"SHF_NOTE_NV_TKINFO"
	.tkinfo
        /*0018*/ 	.word	0x00000002
        /*0030*/ 	.string	""
        /*0030*/ 	.string	"ptxas"
        /*0030*/ 	.string	"Cuda compilation tools, release 13.0, V13.0.88"
        /*0030*/ 	.string	"Build cuda_13.0.r13.0/compiler.36424714_0"
        /*0030*/ 	.string	"-arch sm_100 -m 64 "



//--------------------- .note.nv.cuinfo           --------------------------
	.section	.note.nv.cuinfo,"",@"SHT_NOTE"
	.sectionflags	@"SHF_NOTE_NV_CUINFO"
        /*0018*/ 	.short	0x0002
        /*001a*/ 	.short	0x0064
        /*001c*/ 	.short	0x0082
	.zero		2


//--------------------- .nv.info                  --------------------------
	.section	.nv.info,"",@"SHT_CUDA_INFO"
	.align	4


	//----- nvinfo : EIATTR_REGCOUNT
	.align		4
        /*0000*/ 	.byte	0x04, 0x2f
        /*0002*/ 	.short	(.L_1 - .L_0)
	.align		4
.L_0:
        /*0004*/ 	.word	index@(_Z7add_gpuPiS_S_)
        /*0008*/ 	.word	0x0000000c


	//----- nvinfo : EIATTR_FRAME_SIZE
	.align		4
.L_1:
        /*000c*/ 	.byte	0x04, 0x11
        /*000e*/ 	.short	(.L_3 - .L_2)
	.align		4
.L_2:
        /*0010*/ 	.word	index@(_Z7add_gpuPiS_S_)
        /*0014*/ 	.word	0x00000000


	//----- nvinfo : EIATTR_REGCOUNT
	.align		4
.L_3:
        /*0018*/ 	.byte	0x04, 0x2f
        /*001a*/ 	.short	(.L_5 - .L_4)
	.align		4
.L_4:
        /*001c*/ 	.word	index@(_Z12subtract_gpuPiS_S_)
        /*0020*/ 	.word	0x0000000c


	//----- nvinfo : EIATTR_FRAME_SIZE
	.align		4
.L_5:
        /*0024*/ 	.byte	0x04, 0x11
        /*0026*/ 	.short	(.L_7 - .L_6)
	.align		4
.L_6:
        /*0028*/ 	.word	index@(_Z12subtract_gpuPiS_S_)
        /*002c*/ 	.word	0x00000000


	//----- nvinfo : EIATTR_REGCOUNT
	.align		4
.L_7:
        /*0030*/ 	.byte	0x04, 0x2f
        /*0032*/ 	.short	(.L_9 - .L_8)
	.align		4
.L_8:
        /*0034*/ 	.word	index@(_Z12multiply_gpuPiS_S_)
        /*0038*/ 	.word	0x0000000c


	//----- nvinfo : EIATTR_FRAME_SIZE
	.align		4
.L_9:
        /*003c*/ 	.byte	0x04, 0x11
        /*003e*/ 	.short	(.L_11 - .L_10)
	.align		4
.L_10:
        /*0040*/ 	.word	index@(_Z12multiply_gpuPiS_S_)
        /*0044*/ 	.word	0x00000000


	//----- nvinfo : EIATTR_REGCOUNT
	.align		4
.L_11:
        /*0048*/ 	.byte	0x04, 0x2f
        /*004a*/ 	.short	(.L_13 - .L_12)
	.align		4
.L_12:
        /*004c*/ 	.word	index@(_Z10divide_gpuPiS_S_)
        /*0050*/ 	.word	0x0000000f


	//----- nvinfo : EIATTR_FRAME_SIZE
	.align		4
.L_13:
        /*0054*/ 	.byte	0x04, 0x11
        /*0056*/ 	.short	(.L_15 - .L_14)
	.align		4
.L_14:
        /*0058*/ 	.word	index@(_Z10divide_gpuPiS_S_)
        /*005c*/ 	.word	0x00000000


	//----- nvinfo : EIATTR_MIN_STACK_SIZE
	.align		4
.L_15:
        /*0060*/ 	.byte	0x04, 0x12
        /*0062*/ 	.short	(.L_17 - .L_16)
	.align		4
.L_16:
        /*0064*/ 	.word	index@(_Z10divide_gpuPiS_S_)
        /*0068*/ 	.word	0x00000000


	//----- nvinfo : EIATTR_MIN_STACK_SIZE
	.align		4
.L_17:
        /*006c*/ 	.byte	0x04, 0x12
        /*006e*/ 	.short	(.L_19 - .L_18)
	.align		4
.L_18:
        /*0070*/ 	.word	index@(_Z12multiply_gpuPiS_S_)
        /*0074*/ 	.word	0x00000000


	//----- nvinfo : EIATTR_MIN_STACK_SIZE
	.align		4
.L_19:
        /*0078*/ 	.byte	0x04, 0x12
        /*007a*/ 	.short	(.L_21 - .L_20)
	.align		4
.L_20:
        /*007c*/ 	.word	index@(_Z12subtract_gpuPiS_S_)
        /*0080*/ 	.word	0x00000000


	//----- nvinfo : EIATTR_MIN_STACK_SIZE
	.align		4
.L_21:
        /*0084*/ 	.byte	0x04, 0x12
        /*0086*/ 	.short	(.L_23 - .L_22)
	.align		4
.L_22:
        /*0088*/ 	.word	index@(_Z7add_gpuPiS_S_)
        /*008c*/ 	.word	0x00000000
.L_23:


//--------------------- .nv.compat                --------------------------
	.section	.nv.compat,"",@"SHT_CUDA_COMPAT_INFO"
	.align	4
        /*0000*/ 	.byte	0x02, 0x09, 0x00, 0x00, 0x02, 0x02, 0x01, 0x00, 0x02, 0x05, 0x05, 0x00, 0x03, 0x07, 0x01, 0x01
        /*0010*/ 	.byte	0x02, 0x03, 0x00, 0x00, 0x02, 0x06, 0x01, 0x00, 0x04, 0x0b, 0x08, 0x00, 0x09, 0x00, 0x00, 0x00
        /*0020*/ 	.byte	0x00, 0x00, 0x00, 0x00


//--------------------- .nv.info._Z10divide_gpuPiS_S_ --------------------------
	.section	.nv.info._Z10divide_gpuPiS_S_,"",@"SHT_CUDA_INFO"
	.sectionflags	@""
	.align	4


	//----- nvinfo : EIATTR_CUDA_API_VERSION
	.align		4
        /*0000*/ 	.byte	0x04, 0x37
        /*0002*/ 	.short	(.L_25 - .L_24)
.L_24:
        /*0004*/ 	.word	0x00000082


	//----- nvinfo : EIATTR_KPARAM_INFO
	.align		4
.L_25:
        /*0008*/ 	.byte	0x04, 0x17
        /*000a*/ 	.short	(.L_27 - .L_26)
.L_26:
        /*000c*/ 	.word	0x00000000
        /*0010*/ 	.short	0x0002
        /*0012*/ 	.short	0x0010
        /*0014*/ 	.byte	0x00, 0xf5, 0x21, 0x00


	//----- nvinfo : EIATTR_KPARAM_INFO
	.align		4
.L_27:
        /*0018*/ 	.byte	0x04, 0x17
        /*001a*/ 	.short	(.L_29 - .L_28)
.L_28:
        /*001c*/ 	.word	0x00000000
        /*0020*/ 	.short	0x0001
        /*0022*/ 	.short	0x0008
        /*0024*/ 	.byte	0x00, 0xf5, 0x21, 0x00


	//----- nvinfo : EIATTR_KPARAM_INFO
	.align		4
.L_29:
        /*0028*/ 	.byte	0x04, 0x17
        /*002a*/ 	.short	(.L_31 - .L_30)
.L_30:
        /*002c*/ 	.word	0x00000000
        /*0030*/ 	.short	0x0000
        /*0032*/ 	.short	0x0000
        /*0034*/ 	.byte	0x00, 0xf5, 0x21, 0x00


	//----- nvinfo : EIATTR_SPARSE_MMA_MASK
	.align		4
.L_31:
        /*0038*/ 	.byte	0x03, 0x50
        /*003a*/ 	.short	0x0000


	//----- nvinfo : EIATTR_MAXREG_COUNT
	.align		4
        /*003c*/ 	.byte	0x03, 0x1b
        /*003e*/ 	.short	0x00ff


	//----- nvinfo : EIATTR_MERCURY_ISA_VERSION
	.align		4
        /*0040*/ 	.byte	0x03, 0x5f
        /*0042*/ 	.short	0x0101


	//----- nvinfo : EIATTR_VRC_CTA_INIT_COUNT
	.align		4
        /*0044*/ 	.byte	0x02, 0x4a
	.zero		1
	.zero		1


	//----- nvinfo : EIATTR_EXIT_INSTR_OFFSETS
	.align		4
        /*0048*/ 	.byte	0x04, 0x1c
        /*004a*/ 	.short	(.L_33 - .L_32)


	//   ....[0]....
.L_32:
        /*004c*/ 	.word	0x00000230


	//----- nvinfo : EIATTR_CBANK_PARAM_SIZE
	.align		4
.L_33:
        /*0050*/ 	.byte	0x03, 0x19
        /*0052*/ 	.short	0x0018


	//----- nvinfo : EIATTR_PARAM_CBANK
	.align		4
        /*0054*/ 	.byte	0x04, 0x0a
        /*0056*/ 	.short	(.L_35 - .L_34)
	.align		4
.L_34:
        /*0058*/ 	.word	index@(.nv.constant0._Z10divide_gpuPiS_S_)
        /*005c*/ 	.short	0x0380
        /*005e*/ 	.short	0x0018


	//----- nvinfo : EIATTR_SW_WAR
	.align		4
.L_35:
        /*0060*/ 	.byte	0x04, 0x36
        /*0062*/ 	.short	(.L_37 - .L_36)
.L_36:
        /*0064*/ 	.word	0x00000008
.L_37:


//--------------------- .nv.info._Z12multiply_gpuPiS_S_ --------------------------
	.section	.nv.info._Z12multiply_gpuPiS_S_,"",@"SHT_CUDA_INFO"
	.sectionflags	@""
	.align	4


	//----- nvinfo : EIATTR_CUDA_API_VERSION
	.align		4
        /*0000*/ 	.byte	0x04, 0x37
        /*0002*/ 	.short	(.L_39 - .L_38)
.L_38:
        /*0004*/ 	.word	0x00000082


	//----- nvinfo : EIATTR_KPARAM_INFO
	.align		4
.L_39:
        /*0008*/ 	.byte	0x04, 0x17
        /*000a*/ 	.short	(.L_41 - .L_40)
.L_40:
        /*000c*/ 	.word	0x00000000
        /*0010*/ 	.short	0x0002
        /*0012*/ 	.short	0x0010
        /*0014*/ 	.byte	0x00, 0xf5, 0x21, 0x00


	//----- nvinfo : EIATTR_KPARAM_INFO
	.align		4
.L_41:
        /*0018*/ 	.byte	0x04, 0x17
        /*001a*/ 	.short	(.L_43 - .L_42)
.L_42:
        /*001c*/ 	.word	0x00000000
        /*0020*/ 	.short	0x0001
        /*0022*/ 	.short	0x0008
        /*0024*/ 	.byte	0x00, 0xf5, 0x21, 0x00


	//----- nvinfo : EIATTR_KPARAM_INFO
	.align		4
.L_43:
        /*0028*/ 	.byte	0x04, 0x17
        /*002a*/ 	.short	(.L_45 - .L_44)
.L_44:
        /*002c*/ 	.word	0x00000000
        /*0030*/ 	.short	0x0000
        /*0032*/ 	.short	0x0000
        /*0034*/ 	.byte	0x00, 0xf5, 0x21, 0x00


	//----- nvinfo : EIATTR_SPARSE_MMA_MASK
	.align		4
.L_45:
        /*0038*/ 	.byte	0x03, 0x50
        /*003a*/ 	.short	0x0000


	//----- nvinfo : EIATTR_MAXREG_COUNT
	.align		4
        /*003c*/ 	.byte	0x03, 0x1b
        /*003e*/ 	.short	0x00ff


	//----- nvinfo : EIATTR_MERCURY_ISA_VERSION
	.align		4
        /*0040*/ 	.byte	0x03, 0x5f
        /*0042*/ 	.short	0x0101


	//----- nvinfo : EIATTR_VRC_CTA_INIT_COUNT
	.align		4
        /*0044*/ 	.byte	0x02, 0x4a
	.zero		1
	.zero		1


	//----- nvinfo : EIATTR_EXIT_INSTR_OFFSETS
	.align		4
        /*0048*/ 	.byte	0x04, 0x1c
        /*004a*/ 	.short	(.L_47 - .L_46)


	//   ....[0]....
.L_46:
        /*004c*/ 	.word	0x00000090


	//----- nvinfo : EIATTR_CBANK_PARAM_SIZE
	.align		4
.L_47:
        /*0050*/ 	.byte	0x03, 0x19
        /*0052*/ 	.short	0x0018


	//----- nvinfo : EIATTR_PARAM_CBANK
	.align		4
        /*0054*/ 	.byte	0x04, 0x0a
        /*0056*/ 	.short	(.L_49 - .L_48)
	.align		4
.L_48:
        /*0058*/ 	.word	index@(.nv.constant0._Z12multiply_gpuPiS_S_)
        /*005c*/ 	.short	0x0380
        /*005e*/ 	.short	0x0018


	//----- nvinfo : EIATTR_SW_WAR
	.align		4
.L_49:
        /*0060*/ 	.byte	0x04, 0x36
        /*0062*/ 	.short	(.L_51 - .L_50)
.L_50:
        /*0064*/ 	.word	0x00000008
.L_51:


//--------------------- .nv.info._Z12subtract_gpuPiS_S_ --------------------------
	.section	.nv.info._Z12subtract_gpuPiS_S_,"",@"SHT_CUDA_INFO"
	.sectionflags	@""
	.align	4


	//----- nvinfo : EIATTR_CUDA_API_VERSION
	.align		4
        /*0000*/ 	.byte	0x04, 0x37
        /*0002*/ 	.short	(.L_53 - .L_52)
.L_52:
        /*0004*/ 	.word	0x00000082


	//----- nvinfo : EIATTR_KPARAM_INFO
	.align		4
.L_53:
        /*0008*/ 	.byte	0x04, 0x17
        /*000a*/ 	.short	(.L_55 - .L_54)
.L_54:
        /*000c*/ 	.word	0x00000000
        /*0010*/ 	.short	0x0002
        /*0012*/ 	.short	0x0010
        /*0014*/ 	.byte	0x00, 0xf5, 0x21, 0x00


	//----- nvinfo : EIATTR_KPARAM_INFO
	.align		4
.L_55:
        /*0018*/ 	.byte	0x04, 0x17
        /*001a*/ 	.short	(.L_57 - .L_56)
.L_56:
        /*001c*/ 	.word	0x00000000
        /*0020*/ 	.short	0x0001
        /*0022*/ 	.short	0x0008
        /*0024*/ 	.byte	0x00, 0xf5, 0x21, 0x00


	//----- nvinfo : EIATTR_KPARAM_INFO
	.align		4
.L_57:
        /*0028*/ 	.byte	0x04, 0x17
        /*002a*/ 	.short	(.L_59 - .L_58)
.L_58:
        /*002c*/ 	.word	0x00000000
        /*0030*/ 	.short	0x0000
        /*0032*/ 	.short	0x0000
        /*0034*/ 	.byte	0x00, 0xf5, 0x21, 0x00


	//----- nvinfo : EIATTR_SPARSE_MMA_MASK
	.align		4
.L_59:
        /*0038*/ 	.byte	0x03, 0x50
        /*003a*/ 	.short	0x0000


	//----- nvinfo : EIATTR_MAXREG_COUNT
	.align		4
        /*003c*/ 	.byte	0x03, 0x1b
        /*003e*/ 	.short	0x00ff


	//----- nvinfo : EIATTR_MERCURY_ISA_VERSION
	.align		4
        /*0040*/ 	.byte	0x03, 0x5f
        /*0042*/ 	.short	0x0101


	//----- nvinfo : EIATTR_VRC_CTA_INIT_COUNT
	.align		4
        /*0044*/ 	.byte	0x02, 0x4a
	.zero		1
	.zero		1


	//----- nvinfo : EIATTR_EXIT_INSTR_OFFSETS
	.align		4
        /*0048*/ 	.byte	0x04, 0x1c
        /*004a*/ 	.short	(.L_61 - .L_60)


	//   ....[0]....
.L_60:
        /*004c*/ 	.word	0x00000090


	//----- nvinfo : EIATTR_CBANK_PARAM_SIZE
	.align		4
.L_61:
        /*0050*/ 	.byte	0x03, 0x19
        /*0052*/ 	.short	0x0018


	//----- nvinfo : EIATTR_PARAM_CBANK
	.align		4
        /*0054*/ 	.byte	0x04, 0x0a
        /*0056*/ 	.short	(.L_63 - .L_62)
	.align		4
.L_62:
        /*0058*/ 	.word	index@(.nv.constant0._Z12subtract_gpuPiS_S_)
        /*005c*/ 	.short	0x0380
        /*005e*/ 	.short	0x0018


	//----- nvinfo : EIATTR_SW_WAR
	.align		4
.L_63:
        /*0060*/ 	.byte	0x04, 0x36
        /*0062*/ 	.short	(.L_65 - .L_64)
.L_64:
        /*0064*/ 	.word	0x00000008
.L_65:


//--------------------- .nv.info._Z7add_gpuPiS_S_ --------------------------
	.section	.nv.info._Z7add_gpuPiS_S_,"",@"SHT_CUDA_INFO"
	.sectionflags	@""
	.align	4


	//----- nvinfo : EIATTR_CUDA_API_VERSION
	.align		4
        /*0000*/ 	.byte	0x04, 0x37
        /*0002*/ 	.short	(.L_67 - .L_66)
.L_66:
        /*0004*/ 	.word	0x00000082


	//----- nvinfo : EIATTR_KPARAM_INFO
	.align		4
.L_67:
        /*0008*/ 	.byte	0x04, 0x17
        /*000a*/ 	.short	(.L_69 - .L_68)
.L_68:
        /*000c*/ 	.word	0x00000000
        /*0010*/ 	.short	0x0002
        /*0012*/ 	.short	0x0010
        /*0014*/ 	.byte	0x00, 0xf5, 0x21, 0x00


	//----- nvinfo : EIATTR_KPARAM_INFO
	.align		4
.L_69:
        /*0018*/ 	.byte	0x04, 0x17
        /*001a*/ 	.short	(.L_71 - .L_70)
.L_70:
        /*001c*/ 	.word	0x00000000
        /*0020*/ 	.short	0x0001
        /*0022*/ 	.short	0x0008
        /*0024*/ 	.byte	0x00, 0xf5, 0x21, 0x00


	//----- nvinfo : EIATTR_KPARAM_INFO
	.align		4
.L_71:
        /*0028*/ 	.byte	0x04, 0x17
        /*002a*/ 	.short	(.L_73 - .L_72)
.L_72:
        /*002c*/ 	.word	0x00000000
        /*0030*/ 	.short	0x0000
        /*0032*/ 	.short	0x0000
        /*0034*/ 	.byte	0x00, 0xf5, 0x21, 0x00


	//----- nvinfo : EIATTR_SPARSE_MMA_MASK
	.align		4
.L_73:
        /*0038*/ 	.byte	0x03, 0x50
        /*003a*/ 	.short	0x0000


	//----- nvinfo : EIATTR_MAXREG_COUNT
	.align		4
        /*003c*/ 	.byte	0x03, 0x1b
        /*003e*/ 	.short	0x00ff


	//----- nvinfo : EIATTR_MERCURY_ISA_VERSION
	.align		4
        /*0040*/ 	.byte	0x03, 0x5f
        /*0042*/ 	.short	0x0101


	//----- nvinfo : EIATTR_VRC_CTA_INIT_COUNT
	.align		4
        /*0044*/ 	.byte	0x02, 0x4a
	.zero		1
	.zero		1


	//----- nvinfo : EIATTR_EXIT_INSTR_OFFSETS
	.align		4
        /*0048*/ 	.byte	0x04, 0x1c
        /*004a*/ 	.short	(.L_75 - .L_74)


	//   ....[0]....
.L_74:
        /*004c*/ 	.word	0x00000090


	//----- nvinfo : EIATTR_CBANK_PARAM_SIZE
	.align		4
.L_75:
        /*0050*/ 	.byte	0x03, 0x19
        /*0052*/ 	.short	0x0018


	//----- nvinfo : EIATTR_PARAM_CBANK
	.align		4
        /*0054*/ 	.byte	0x04, 0x0a
        /*0056*/ 	.short	(.L_77 - .L_76)
	.align		4
.L_76:
        /*0058*/ 	.word	index@(.nv.constant0._Z7add_gpuPiS_S_)
        /*005c*/ 	.short	0x0380
        /*005e*/ 	.short	0x0018


	//----- nvinfo : EIATTR_SW_WAR
	.align		4
.L_77:
        /*0060*/ 	.byte	0x04, 0x36
        /*0062*/ 	.short	(.L_79 - .L_78)
.L_78:
        /*0064*/ 	.word	0x00000008
.L_79:


//--------------------- .nv.callgraph             --------------------------
	.section	.nv.callgraph,"",@"SHT_CUDA_CALLGRAPH"
	.align	4
	.sectionentsize	8
	.align		4
        /*0000*/ 	.word	0x00000000
	.align		4
        /*0004*/ 	.word	0xffffffff
	.align		4
        /*0008*/ 	.word	0x00000000
	.align		4
        /*000c*/ 	.word	0xfffffffe
	.align		4
        /*0010*/ 	.word	0x00000000
	.align		4
        /*0014*/ 	.word	0xfffffffd
	.align		4
        /*0018*/ 	.word	0x00000000
	.align		4
        /*001c*/ 	.word	0xfffffffc


//--------------------- .text._Z10divide_gpuPiS_S_ --------------------------
	.section	.text._Z10divide_gpuPiS_S_,"ax",@progbits
	.align	128
        .global         _Z10divide_gpuPiS_S_
        .type           _Z10divide_gpuPiS_S_,@function
        .size           _Z10divide_gpuPiS_S_,(.L_x_5 - _Z10divide_gpuPiS_S_)
        .other          _Z10divide_gpuPiS_S_,@"STO_CUDA_ENTRY STV_DEFAULT"
_Z10divide_gpuPiS_S_:
.text._Z10divide_gpuPiS_S_:
[----:B------:R-:W-:Y:S08]  /*0000*/  LDC R1, c[0x0][0x37c] ;  /* 0x0000df00ff017b82 */ /* 0x000ff00000000800 */
[----:B------:R-:W0:Y:S01]  /*0010*/  LDC.64 R4, c[0x0][0x380] ;  /* 0x0000e000ff047b82 */ /* 0x000e220000000a00 */
[----:B------:R-:W0:Y:S02]  /*0020*/  LDCU.64 UR4, c[0x0][0x358] ;  /* 0x00006b00ff0477ac */ /* 0x000e240008000a00 */
[----:B0-----:R-:W2:Y:S05]  /*0030*/  LDG.E R0, desc[UR4][R4.64] ;  /* 0x0000000404007981 */ /* 0x001eaa000c1e1900 */
[----:B------:R-:W0:Y:S01]  /*0040*/  LDC.64 R2, c[0x0][0x390] ;  /* 0x0000e400ff027b82 */ /* 0x000e220000000a00 */
[----:B------:R-:W-:Y:S01]  /*0050*/  IMAD.MOV.U32 R7, RZ, RZ, RZ ;  /* 0x000000ffff077224 */ /* 0x000fe200078e00ff */
[----:B--2---:R-:W-:-:S13]  /*0060*/  ISETP.NE.AND P0, PT, R0, RZ, PT ;  /* 0x000000ff0000720c */ /* 0x004fda0003f05270 */
[----:B0-----:R-:W-:Y:S05]  /*0070*/  @!P0 BRA `(.L_x_0) ;  /* 0x0000000000688947 */ /* 0x001fea0003800000 */
[----:B------:R-:W0:Y:S02]  /*0080*/  LDC.64 R4, c[0x0][0x388] ;  /* 0x0000e200ff047b82 */ /* 0x000e240000000a00 */
[----:B0-----:R-:W2:Y:S01]  /*0090*/  LDG.E R5, desc[UR4][R4.64] ;  /* 0x0000000404057981 */ /* 0x001ea2000c1e1900 */
[-C--:B------:R-:W-:Y:S02]  /*00a0*/  IABS R9, R0.reuse ;  /* 0x0000000000097213 */ /* 0x080fe40000000000 */
[----:B------:R-:W-:Y:S02]  /*00b0*/  IABS R12, R0 ;  /* 0x00000000000c7213 */ /* 0x000fe40000000000 */
[----:B------:R-:W0:Y:S08]  /*00c0*/  I2F.RP R8, R9 ;  /* 0x0000000900087306 */ /* 0x000e300000209400 */
[----:B0-----:R-:W0:Y:S02]  /*00d0*/  MUFU.RCP R8, R8 ;  /* 0x0000000800087308 */ /* 0x001e240000001000 */
[----:B0-----:R-:W-:Y:S01]  /*00e0*/  VIADD R6, R8, 0xffffffe ;  /* 0x0ffffffe08067836 */ /* 0x001fe20000000000 */
[----:B------:R-:W-:-:S05]  /*00f0*/  IADD3 R8, PT, PT, RZ, -R12, RZ ;  /* 0x8000000cff087210 */ /* 0x000fca0007ffe0ff */
[----:B------:R0:W1:Y:S02]  /*0100*/  F2I.FTZ.U32.TRUNC.NTZ R7, R6 ;  /* 0x0000000600077305 */ /* 0x000064000021f000 */
[----:B0-----:R-:W-:Y:S02]  /*0110*/  IMAD.MOV.U32 R6, RZ, RZ, RZ ;  /* 0x000000ffff067224 */ /* 0x001fe400078e00ff */
[----:B-1----:R-:W-:-:S04]  /*0120*/  IMAD.MOV R10, RZ, RZ, -R7 ;  /* 0x000000ffff0a7224 */ /* 0x002fc800078e0a07 */
[----:B------:R-:W-:-:S04]  /*0130*/  IMAD R11, R10, R9, RZ ;  /* 0x000000090a0b7224 */ /* 0x000fc800078e02ff */
[----:B------:R-:W-:Y:S01]  /*0140*/  IMAD.HI.U32 R7, R7, R11, R6 ;  /* 0x0000000b07077227 */ /* 0x000fe200078e0006 */
[----:B--2---:R-:W-:Y:S02]  /*0150*/  IABS R4, R5 ;  /* 0x0000000500047213 */ /* 0x004fe40000000000 */
[----:B------:R-:W-:-:S03]  /*0160*/  LOP3.LUT R5, R5, R0, RZ, 0x3c, !PT ;  /* 0x0000000005057212 */ /* 0x000fc600078e3cff */
[----:B------:R-:W-:Y:S01]  /*0170*/  IMAD.HI.U32 R7, R7, R4, RZ ;  /* 0x0000000407077227 */ /* 0x000fe200078e00ff */
[----:B------:R-:W-:-:S03]  /*0180*/  ISETP.GE.AND P1, PT, R5, RZ, PT ;  /* 0x000000ff0500720c */ /* 0x000fc60003f26270 */
[----:B------:R-:W-:-:S05]  /*0190*/  IMAD R4, R7, R8, R4 ;  /* 0x0000000807047224 */ /* 0x000fca00078e0204 */
[----:B------:R-:W-:-:S13]  /*01a0*/  ISETP.GT.U32.AND P2, PT, R9, R4, PT ;  /* 0x000000040900720c */ /* 0x000fda0003f44070 */
[----:B------:R-:W-:Y:S01]  /*01b0*/  @!P2 IMAD.IADD R4, R4, 0x1, -R9 ;  /* 0x000000010404a824 */ /* 0x000fe200078e0a09 */
[----:B------:R-:W-:Y:S02]  /*01c0*/  @!P2 IADD3 R7, PT, PT, R7, 0x1, RZ ;  /* 0x000000010707a810 */ /* 0x000fe40007ffe0ff */
[----:B------:R-:W-:Y:S02]  /*01d0*/  ISETP.NE.AND P2, PT, R0, RZ, PT ;  /* 0x000000ff0000720c */ /* 0x000fe40003f45270 */
[----:B------:R-:W-:-:S13]  /*01e0*/  ISETP.GE.U32.AND P0, PT, R4, R9, PT ;  /* 0x000000090400720c */ /* 0x000fda0003f06070 */
[----:B------:R-:W-:-:S05]  /*01f0*/  @P0 VIADD R7, R7, 0x1 ;  /* 0x0000000107070836 */ /* 0x000fca0000000000 */
[----:B------:R-:W-:Y:S02]  /*0200*/  @!P1 IADD3 R7, PT, PT, -R7, RZ, RZ ;  /* 0x000000ff07079210 */ /* 0x000fe40007ffe1ff */
[----:B------:R-:W-:-:S07]  /*0210*/  @!P2 LOP3.LUT R7, RZ, R0, RZ, 0x33, !PT ;  /* 0x00000000ff07a212 */ /* 0x000fce00078e33ff */
.L_x_0:
[----:B------:R-:W-:Y:S01]  /*0220*/  STG.E desc[UR4][R2.64], R7 ;  /* 0x0000000702007986 */ /* 0x000fe2000c101904 */
[----:B------:R-:W-:Y:S05]  /*0230*/  EXIT ;  /* 0x000000000000794d */ /* 0x000fea0003800000 */
.L_x_1:
[----:B------:R-:W-:-:S00]  /*0240*/  BRA `(.L_x_1) ;  /* 0xfffffffc00fc7947 */ /* 0x000fc0000383ffff */
[----:B------:R-:W-:-:S00]  /*0250*/  NOP ;  /* 0x0000000000007918 */ /* 0x000fc00000000000 */
        /* <DEDUP_REMOVED lines=10> */
.L_x_5:


//--------------------- .text._Z12multiply_gpuPiS_S_ --------------------------
	.section	.text._Z12multiply_gpuPiS_S_,"ax",@progbits
	.align	128
        .global         _Z12multiply_gpuPiS_S_
        .type           _Z12multiply_gpuPiS_S_,@function
        .size           _Z12multiply_gpuPiS_S_,(.L_x_6 - _Z12multiply_gpuPiS_S_)
        .other          _Z12multiply_gpuPiS_S_,@"STO_CUDA_ENTRY STV_DEFAULT"
_Z12multiply_gpuPiS_S_:
.text._Z12multiply_gpuPiS_S_:
[----:B------:R-:W-:Y:S08]  /*0000*/  LDC R1, c[0x0][0x37c] ;  /* 0x0000df00ff017b82 */ /* 0x000ff00000000800 */
[----:B------:R-:W0:Y:S01]  /*0010*/  LDC.64 R2, c[0x0][0x380] ;  /* 0x0000e000ff027b82 */ /* 0x000e220000000a00 */
[----:B------:R-:W0:Y:S07]  /*0020*/  LDCU.64 UR4, c[0x0][0x358] ;  /* 0x00006b00ff0477ac */ /* 0x000e2e0008000a00 */
[----:B------:R-:W1:Y:S01]  /*0030*/  LDC.64 R4, c[0x0][0x388] ;  /* 0x0000e200ff047b82 */ /* 0x000e620000000a00 */
[----:B0-----:R-:W2:Y:S04]  /*0040*/  LDG.E R2, desc[UR4][R2.64] ;  /* 0x0000000402027981 */ /* 0x001ea8000c1e1900 */
[----:B-1----:R-:W2:Y:S03]  /*0050*/  LDG.E R5, desc[UR4][R4.64] ;  /* 0x0000000404057981 */ /* 0x002ea6000c1e1900 */
[----:B------:R-:W0:Y:S01]  /*0060*/  LDC.64 R6, c[0x0][0x390] ;  /* 0x0000e400ff067b82 */ /* 0x000e220000000a00 */
[----:B--2---:R-:W-:-:S05]  /*0070*/  IMAD R9, R2, R5, RZ ;  /* 0x0000000502097224 */ /* 0x004fca00078e02ff */
[----:B0-----:R-:W-:Y:S01]  /*0080*/  STG.E desc[UR4][R6.64], R9 ;  /* 0x0000000906007986 */ /* 0x001fe2000c101904 */
[----:B------:R-:W-:Y:S05]  /*0090*/  EXIT ;  /* 0x000000000000794d */ /* 0x000fea0003800000 */
.L_x_2:
        /* <DEDUP_REMOVED lines=14> */
.L_x_6:


//--------------------- .text._Z12subtract_gpuPiS_S_ --------------------------
	.section	.text._Z12subtract_gpuPiS_S_,"ax",@progbits
	.align	128
        .global         _Z12subtract_gpuPiS_S_
        .type           _Z12subtract_gpuPiS_S_,@function
        .size           _Z12subtract_gpuPiS_S_,(.L_x_7 - _Z12subtract_gpuPiS_S_)
        .other          _Z12subtract_gpuPiS_S_,@"STO_CUDA_ENTRY STV_DEFAULT"
_Z12subtract_gpuPiS_S_:
.text._Z12subtract_gpuPiS_S_:
[----:B------:R-:W-:Y:S08]  /*0000*/  LDC R1, c[0x0][0x37c] ;  /* 0x0000df00ff017b82 */ /* 0x000ff00000000800 */
[----:B------:R-:W0:Y:S01]  /*0010*/  LDC.64 R2, c[0x0][0x388] ;  /* 0x0000e200ff027b82 */ /* 0x000e220000000a00 */
[----:B------:R-:W0:Y:S07]  /*0020*/  LDCU.64 UR4, c[0x0][0x358] ;  /* 0x00006b00ff0477ac */ /* 0x000e2e0008000a00 */
[----:B------:R-:W1:Y:S01]  /*0030*/  LDC.64 R4, c[0x0][0x380] ;  /* 0x0000e000ff047b82 */ /* 0x000e620000000a00 */
[----:B0-----:R-:W2:Y:S04]  /*0040*/  LDG.E R2, desc[UR4][R2.64] ;  /* 0x0000000402027981 */ /* 0x001ea8000c1e1900 */
[----:B-1----:R-:W2:Y:S03]  /*0050*/  LDG.E R5, desc[UR4][R4.64] ;  /* 0x0000000404057981 */ /* 0x002ea6000c1e1900 */
[----:B------:R-:W0:Y:S01]  /*0060*/  LDC.64 R6, c[0x0][0x390] ;  /* 0x0000e400ff067b82 */ /* 0x000e220000000a00 */
[----:B--2---:R-:W-:-:S05]  /*0070*/  IADD3 R9, PT, PT, R2, -R5, RZ ;  /* 0x8000000502097210 */ /* 0x004fca0007ffe0ff */
[----:B0-----:R-:W-:Y:S01]  /*0080*/  STG.E desc[UR4][R6.64], R9 ;  /* 0x0000000906007986 */ /* 0x001fe2000c101904 */
[----:B------:R-:W-:Y:S05]  /*0090*/  EXIT ;  /* 0x000000000000794d */ /* 0x000fea0003800000 */
.L_x_3:
        /* <DEDUP_REMOVED lines=14> */
.L_x_7:


//--------------------- .text._Z7add_gpuPiS_S_    --------------------------
	.section	.text._Z7add_gpuPiS_S_,"ax",@progbits
	.align	128
        .global         _Z7add_gpuPiS_S_
        .type           _Z7add_gpuPiS_S_,@function
        .size           _Z7add_gpuPiS_S_,(.L_x_8 - _Z7add_gpuPiS_S_)
        .other          _Z7add_gpuPiS_S_,@"STO_CUDA_ENTRY STV_DEFAULT"
_Z7add_gpuPiS_S_:
.text._Z7add_gpuPiS_S_:
[----:B------:R-:W-:Y:S08]  /*0000*/  LDC R1, c[0x0][0x37c] ;  /* 0x0000df00ff017b82 */ /* 0x000ff00000000800 */
[----:B------:R-:W0:Y:S01]  /*0010*/  LDC.64 R2, c[0x0][0x380] ;  /* 0x0000e000ff027b82 */ /* 0x000e220000000a00 */
[----:B------:R-:W0:Y:S07]  /*0020*/  LDCU.64 UR4, c[0x0][0x358] ;  /* 0x00006b00ff0477ac */ /* 0x000e2e0008000a00 */
[----:B------:R-:W1:Y:S01]  /*0030*/  LDC.64 R4, c[0x0][0x388] ;  /* 0x0000e200ff047b82 */ /* 0x000e620000000a00 */
[----:B0-----:R-:W2:Y:S04]  /*0040*/  LDG.E R2, desc[UR4][R2.64] ;  /* 0x0000000402027981 */ /* 0x001ea8000c1e1900 */
[----:B-1----:R-:W2:Y:S03]  /*0050*/  LDG.E R5, desc[UR4][R4.64] ;  /* 0x0000000404057981 */ /* 0x002ea6000c1e1900 */
[----:B------:R-:W0:Y:S01]  /*0060*/  LDC.64 R6, c[0x0][0x390] ;  /* 0x0000e400ff067b82 */ /* 0x000e220000000a00 */
[----:B--2---:R-:W-:-:S05]  /*0070*/  IADD3 R9, PT, PT, R2, R5, RZ ;  /* 0x0000000502097210 */ /* 0x004fca0007ffe0ff */
[----:B0-----:R-:W-:Y:S01]  /*0080*/  STG.E desc[UR4][R6.64], R9 ;  /* 0x0000000906007986 */ /* 0x001fe2000c101904 */
[----:B------:R-:W-:Y:S05]  /*0090*/  EXIT ;  /* 0x000000000000794d */ /* 0x000fea0003800000 */
.L_x_4:
        /* <DEDUP_REMOVED lines=14> */
.L_x_8:


//--------------------- .nv.shared.reserved.0     --------------------------
	.section	.nv.shared.reserved.0,"aw",@nobits
	.weak		__nv_reservedSMEM_offset_0_alias
	.size		__nv_reservedSMEM_offset_0_alias, 0, 64
	.other		__nv_reservedSMEM_offset_0_alias,@"STO_CUDA_RESERVED_SHARED STV_DEFAULT"
__nv_reservedSMEM_offset_0_alias:
	.zero		0
	.zero		64


//--------------------- .nv.constant0._Z10divide_gpuPiS_S_ --------------------------
	.section	.nv.constant0._Z10divide_gpuPiS_S_,"a",@progbits
	.sectionflags	@""
	.align	4
.nv.constant0._Z10divide_gpuPiS_S_:
	.zero		920


//--------------------- .nv.constant0._Z12multiply_gpuPiS_S_ --------------------------
	.section	.nv.constant0._Z12multiply_gpuPiS_S_,"a",@progbits
	.sectionflags	@""
	.align	4
.nv.constant0._Z12multiply_gpuPiS_S_:
	.zero		920


//--------------------- .nv.constant0._Z12subtract_gpuPiS_S_ --------------------------
	.section	.nv.constant0._Z12subtract_gpuPiS_S_,"a",@progbits
	.sectionflags	@""
	.align	4
.nv.constant0._Z12subtract_gpuPiS_S_:
	.zero		920


//--------------------- .nv.constant0._Z7add_gpuPiS_S_ --------------------------
	.section	.nv.constant0._Z7add_gpuPiS_S_,"a",@progbits
	.sectionflags	@""
	.align	4
.nv.constant0._Z7add_gpuPiS_S_:
	.zero		920


//--------------------- SYMBOLS --------------------------

	.type		.nv.reservedSmem.offset0,@object
	.size		.nv.reservedSmem.offset0,0x4
